	.headerflags	@"EF_CUDA_TEXMODE_UNIFIED EF_CUDA_64BIT_ADDRESS EF_CUDA_ACCELERATORS EF_CUDA_SM90 EF_CUDA_VIRTUAL_SM(EF_CUDA_SM90)"
	.elftype	@"ET_EXEC"


//--------------------- .nv.info                  --------------------------
	.section	.nv.info,"",@"SHT_CUDA_INFO"
	.align	4


	//----- nvinfo : EIATTR_REGCOUNT
	.align		4
        /*0000*/ 	.byte	0x04, 0x2f
        /*0002*/ 	.short	(.L_1 - .L_0)
	.align		4
.L_0:
        /*0004*/ 	.word	index@(triton_poi_fused__softmax_7)
        /*0008*/ 	.word	0x0000000e


	//----- nvinfo : EIATTR_MIN_STACK_SIZE
	.align		4
.L_1:
        /*000c*/ 	.byte	0x04, 0x12
        /*000e*/ 	.short	(.L_3 - .L_2)
	.align		4
.L_2:
        /*0010*/ 	.word	index@(triton_poi_fused__softmax_7)
        /*0014*/ 	.word	0x00000000


	//----- nvinfo : EIATTR_FRAME_SIZE
	.align		4
.L_3:
        /*0018*/ 	.byte	0x04, 0x11
        /*001a*/ 	.short	(.L_5 - .L_4)
	.align		4
.L_4:
        /*001c*/ 	.word	index@(triton_poi_fused__softmax_7)
        /*0020*/ 	.word	0x00000000


	//----- nvinfo : EIATTR_MIN_STACK_SIZE
	.align		4
.L_5:
        /*0024*/ 	.byte	0x04, 0x12
        /*0026*/ 	.short	(.L_7 - .L_6)
	.align		4
.L_6:
        /*0028*/ 	.word	index@(triton_poi_fused__softmax_7)
        /*002c*/ 	.word	0x00000000
.L_7:


//--------------------- .nv.info.triton_poi_fused__softmax_7 --------------------------
	.section	.nv.info.triton_poi_fused__softmax_7,"",@"SHT_CUDA_INFO"
	.sectionflags	@""
	.align	4


	//----- nvinfo : EIATTR_CUDA_API_VERSION
	.align		4
        /*0000*/ 	.byte	0x04, 0x37
        /*0002*/ 	.short	(.L_9 - .L_8)
.L_8:
        /*0004*/ 	.word	0x0000007c


	//----- nvinfo : EIATTR_KPARAM_INFO
	.align		4
.L_9:
        /*0008*/ 	.byte	0x04, 0x17
        /*000a*/ 	.short	(.L_11 - .L_10)
.L_10:
        /*000c*/ 	.word	0x00000000
        /*0010*/ 	.short	0x0002
        /*0012*/ 	.short	0x0010
        /*0014*/ 	.byte	0x00, 0xf0, 0x11, 0x00


	//----- nvinfo : EIATTR_KPARAM_INFO
	.align		4
.L_11:
        /*0018*/ 	.byte	0x04, 0x17
        /*001a*/ 	.short	(.L_13 - .L_12)
.L_12:
        /*001c*/ 	.word	0x00000000
        /*0020*/ 	.short	0x0001
        /*0022*/ 	.short	0x0008
        /*0024*/ 	.byte	0x00, 0xf4, 0x21, 0x00


	//----- nvinfo : EIATTR_KPARAM_INFO
	.align		4
.L_13:
        /*0028*/ 	.byte	0x04, 0x17
        /*002a*/ 	.short	(.L_15 - .L_14)
.L_14:
        /*002c*/ 	.word	0x00000000
        /*0030*/ 	.short	0x0000
        /*0032*/ 	.short	0x0000
        /*0034*/ 	.byte	0x00, 0xf4, 0x21, 0x00


	//----- nvinfo : EIATTR_SPARSE_MMA_MASK
	.align		4
.L_15:
        /*0038*/ 	.byte	0x03, 0x50
        /*003a*/ 	.short	0x0000


	//----- nvinfo : EIATTR_MAXREG_COUNT
	.align		4
        /*003c*/ 	.byte	0x03, 0x1b
        /*003e*/ 	.short	0x00ff


	//----- nvinfo : EIATTR_EXIT_INSTR_OFFSETS
	.align		4
        /*0040*/ 	.byte	0x04, 0x1c
        /*0042*/ 	.short	(.L_17 - .L_16)


	//   ....[0]....
.L_16:
        /*0044*/ 	.word	0x00000280


	//   ....[1]....
        /*0048*/ 	.word	0x000002a0


	//----- nvinfo : EIATTR_REQNTID
	.align		4
.L_17:
        /*004c*/ 	.byte	0x04, 0x10
        /*004e*/ 	.short	(.L_19 - .L_18)
.L_18:
        /*0050*/ 	.word	0x00000080
        /*0054*/ 	.word	0x00000001
        /*0058*/ 	.word	0x00000001


	//----- nvinfo : EIATTR_CBANK_PARAM_SIZE
	.align		4
.L_19:
        /*005c*/ 	.byte	0x03, 0x19
        /*005e*/ 	.short	0x0014


	//----- nvinfo : EIATTR_PARAM_CBANK
	.align		4
        /*0060*/ 	.byte	0x04, 0x0a
        /*0062*/ 	.short	(.L_21 - .L_20)
	.align		4
.L_20:
        /*0064*/ 	.word	index@(.nv.constant0.triton_poi_fused__softmax_7)
        /*0068*/ 	.short	0x0210
        /*006a*/ 	.short	0x0014


	//----- nvinfo : EIATTR_SW_WAR
	.align		4
.L_21:
        /*006c*/ 	.byte	0x04, 0x36
        /*006e*/ 	.short	(.L_23 - .L_22)
.L_22:
        /*0070*/ 	.word	0x00000008
.L_23:


//--------------------- .nv.callgraph             --------------------------
	.section	.nv.callgraph,"",@"SHT_CUDA_CALLGRAPH"
	.align	4
	.sectionentsize	8
	.align		4
        /*0000*/ 	.word	0x00000000
	.align		4
        /*0004*/ 	.word	0xffffffff
	.align		4
        /*0008*/ 	.word	0x00000000
	.align		4
        /*000c*/ 	.word	0xfffffffe
	.align		4
        /*0010*/ 	.word	0x00000000
	.align		4
        /*0014*/ 	.word	0xfffffffd
	.align		4
        /*0018*/ 	.word	0x00000000
	.align		4
        /*001c*/ 	.word	0xfffffffc


//--------------------- .text.triton_poi_fused__softmax_7 --------------------------
	.section	.text.triton_poi_fused__softmax_7,"ax",@progbits
	.align	128
        .global         triton_poi_fused__softmax_7
        .type           triton_poi_fused__softmax_7,@function
        .size           triton_poi_fused__softmax_7,(.L_x_1 - triton_poi_fused__softmax_7)
        .other          triton_poi_fused__softmax_7,@"STO_CUDA_ENTRY STV_DEFAULT"
triton_poi_fused__softmax_7:
.text.triton_poi_fused__softmax_7:
[----:B------:R-:W0:Y:S02]  /*0000*/  LDC R1, c[0x0][0x28] ;  /* 0x00000a00ff017b82 */ /* 0x000e240000000800 */
[----:B------:R-:W1:Y:S01]  /*0010*/  S2R R0, SR_TID.X ;  /* 0x0000000000007919 */ /* 0x000e620000002100 */
[----:B------:R-:W2:Y:S01]  /*0020*/  LDC.64 R2, c[0x0][0x210] ;  /* 0x00008400ff027b82 */ /* 0x000ea20000000a00 */
[----:B------:R-:W-:Y:S01]  /*0030*/  IMAD.MOV.U32 R11, RZ, RZ, RZ ;  /* 0x000000ffff0b7224 */ /* 0x000fe200078e00ff */
[----:B------:R-:W-:Y:S01]  /*0040*/  ULDC.64 UR4, c[0x0][0x208] ;  /* 0x0000820000047ab9 */ /* 0x000fe20000000a00 */
[----:B------:R-:W3:Y:S01]  /*0050*/  S2R R7, SR_CTAID.X ;  /* 0x0000000000077919 */ /* 0x000ee20000002500 */
[----:B------:R-:W-:Y:S01]  /*0060*/  IMAD.MOV.U32 R6, RZ, RZ, RZ ;  /* 0x000000ffff067224 */ /* 0x000fe200078e00ff */
[----:B-1----:R-:W-:Y:S02]  /*0070*/  LOP3.LUT R0, R0, 0x7f, RZ, 0xc0, !PT ;  /* 0x0000007f00007812 */ /* 0x002fe400078ec0ff */
[----:B---3--:R-:W-:-:S03]  /*0080*/  SHF.R.S32.HI R4, RZ, 0x18, R7 ;  /* 0x00000018ff047819 */ /* 0x008fc60000011407 */
[----:B------:R-:W-:Y:S01]  /*0090*/  IMAD R7, R7, 0x80, R0 ;  /* 0x0000008007077824 */ /* 0x000fe200078e0200 */
[----:B------:R-:W-:-:S04]  /*00a0*/  SGXT R0, R4, 0x1 ;  /* 0x000000010400781a */ /* 0x000fc80000000200 */
[----:B------:R-:W-:Y:S02]  /*00b0*/  ISETP.GE.AND P0, PT, R7, 0x100, PT ;  /* 0x000001000700780c */ /* 0x000fe40003f06270 */
[----:B------:R-:W-:-:S04]  /*00c0*/  LEA.HI R0, R0, R7, RZ, 0x2 ;  /* 0x0000000700007211 */ /* 0x000fc800078f10ff */
[----:B------:R-:W-:-:S05]  /*00d0*/  LOP3.LUT R5, R0, 0xfffffffc, RZ, 0xc0, !PT ;  /* 0xfffffffc00057812 */ /* 0x000fca00078ec0ff */
[----:B--2---:R-:W-:-:S05]  /*00e0*/  IMAD.WIDE R4, R5, 0x4, R2 ;  /* 0x0000000405047825 */ /* 0x004fca00078e0202 */
[----:B------:R-:W2:Y:S01]  /*00f0*/  @!P0 LDG.E.EL R11, desc[UR4][R4.64] ;  /* 0x00000004040b8981 */ /* 0x000ea2000c2e1900 */
[----:B------:R-:W-:-:S03]  /*0100*/  CS2R R8, SRZ ;  /* 0x0000000000087805 */ /* 0x000fc6000001ff00 */
[----:B------:R-:W3:Y:S04]  /*0110*/  @!P0 LDG.E.EL R6, desc[UR4][R4.64+0x4] ;  /* 0x0000040404068981 */ /* 0x000ee8000c2e1900 */
[----:B------:R-:W4:Y:S04]  /*0120*/  @!P0 LDG.E.EL R8, desc[UR4][R4.64+0x8] ;  /* 0x0000080404088981 */ /* 0x000f28000c2e1900 */
[----:B------:R-:W5:Y:S01]  /*0130*/  @!P0 LDG.E.EL R9, desc[UR4][R4.64+0xc] ;  /* 0x00000c0404098981 */ /* 0x000f62000c2e1900 */
[----:B------:R-:W-:Y:S02]  /*0140*/  IMAD.MOV.U32 R0, RZ, RZ, RZ ;  /* 0x000000ffff007224 */ /* 0x000fe400078e00ff */
[----:B------:R-:W-:-:S05]  /*0150*/  IMAD.WIDE R2, R7, 0x4, R2 ;  /* 0x0000000407027825 */ /* 0x000fca00078e0202 */
[----:B------:R1:W5:Y:S02]  /*0160*/  @!P0 LDG.E R0, desc[UR4][R2.64] ;  /* 0x0000000402008981 */ /* 0x000364000c1e1900 */
[----:B-1----:R-:W1:Y:S02]  /*0170*/  LDC.64 R2, c[0x0][0x218] ;  /* 0x00008600ff027b82 */ /* 0x002e640000000a00 */
[----:B-1----:R-:W-:Y:S01]  /*0180*/  IMAD.WIDE R2, R7, 0x4, R2 ;  /* 0x0000000407027825 */ /* 0x002fe200078e0202 */
[C---:B--2---:R-:W-:Y:S02]  /*0190*/  FSETP.NAN.AND P2, PT, R11.reuse, R11, PT ;  /* 0x0000000b0b00720b */ /* 0x044fe40003f48000 */
[----:B---3--:R-:W-:-:S11]  /*01a0*/  FSETP.GT.AND P1, PT, R11, R6, PT ;  /* 0x000000060b00720b */ /* 0x008fd60003f24000 */
[----:B------:R-:W-:-:S04]  /*01b0*/  @!P2 FSEL R11, R11, R6, P1 ;  /* 0x000000060b0ba208 */ /* 0x000fc80000800000 */
[C---:B----4-:R-:W-:Y:S02]  /*01c0*/  FSETP.GT.AND P1, PT, R11.reuse, R8, PT ;  /* 0x000000080b00720b */ /* 0x050fe40003f24000 */
[----:B------:R-:W-:-:S11]  /*01d0*/  FSETP.NAN.AND P2, PT, R11, R11, PT ;  /* 0x0000000b0b00720b */ /* 0x000fd60003f48000 */
[----:B------:R-:W-:-:S04]  /*01e0*/  @!P1 FSEL R11, R11, R8, P2 ;  /* 0x000000080b0b9208 */ /* 0x000fc80001000000 */
[C---:B-----5:R-:W-:Y:S02]  /*01f0*/  FSETP.GT.AND P1, PT, R11.reuse, R9, PT ;  /* 0x000000090b00720b */ /* 0x060fe40003f24000 */
[----:B------:R-:W-:-:S11]  /*0200*/  FSETP.NAN.AND P2, PT, R11, R11, PT ;  /* 0x0000000b0b00720b */ /* 0x000fd60003f48000 */
[----:B------:R-:W-:-:S05]  /*0210*/  @!P1 FSEL R11, R11, R9, P2 ;  /* 0x000000090b0b9208 */ /* 0x000fca0001000000 */
[----:B------:R-:W-:-:S04]  /*0220*/  FADD R0, -R11, R0 ;  /* 0x000000000b007221 */ /* 0x000fc80000000100 */
[----:B------:R-:W-:-:S05]  /*0230*/  FMUL R0, R0, 1.4426950216293334961 ;  /* 0x3fb8aa3b00007820 */ /* 0x000fca0000400000 */
[----:B------:R-:W-:-:S13]  /*0240*/  FSETP.GEU.AND P1, PT, R0, -126, PT ;  /* 0xc2fc00000000780b */ /* 0x000fda0003f2e000 */
[----:B------:R-:W-:-:S04]  /*0250*/  @!P1 FMUL R0, R0, 0.5 ;  /* 0x3f00000000009820 */ /* 0x000fc80000400000 */
[----:B------:R-:W1:Y:S02]  /*0260*/  MUFU.EX2 R5, R0 ;  /* 0x0000000000057308 */ /* 0x000e640000000800 */
[----:B-1----:R-:W-:Y:S01]  /*0270*/  @!P1 FMUL R5, R5, R5 ;  /* 0x0000000505059220 */ /* 0x002fe20000400000 */
[----:B------:R-:W-:Y:S06]  /*0280*/  @P0 EXIT ;  /* 0x000000000000094d */ /* 0x000fec0003800000 */
[----:B------:R-:W-:Y:S01]  /*0290*/  STG.E desc[UR4][R2.64], R5 ;  /* 0x0000000502007986 */ /* 0x000fe2000c101904 */
[----:B------:R-:W-:Y:S05]  /*02a0*/  EXIT ;  /* 0x000000000000794d */ /* 0x000fea0003800000 */
.L_x_0:
[----:B------:R-:W-:-:S00]  /*02b0*/  BRA `(.L_x_0) ;  /* 0xfffffffc00fc7947 */ /* 0x000fc0000383ffff */
[----:B------:R-:W-:-:S00]  /*02c0*/  NOP ;  /* 0x0000000000007918 */ /* 0x000fc00000000000 */
        /* <DEDUP_REMOVED lines=11> */
.L_x_1:


//--------------------- .nv.constant0.triton_poi_fused__softmax_7 --------------------------
	.section	.nv.constant0.triton_poi_fused__softmax_7,"a",@progbits
	.sectionflags	@""
	.align	4
.nv.constant0.triton_poi_fused__softmax_7:
	.zero		548
